//
// Generated by NVIDIA NVVM Compiler
//
// Compiler Build ID: CL-36424714
// Cuda compilation tools, release 13.0, V13.0.88
// Based on NVVM 20.0.0
//

.version 9.0
.target sm_100
.address_size 64

	// .globl	_Z16mandelbrotKernelii9complex_tS_Pf

.visible .entry _Z16mandelbrotKernelii9complex_tS_Pf(
	.param .u32 _Z16mandelbrotKernelii9complex_tS_Pf_param_0,
	.param .u32 _Z16mandelbrotKernelii9complex_tS_Pf_param_1,
	.param .align 8 .b8 _Z16mandelbrotKernelii9complex_tS_Pf_param_2[16],
	.param .align 8 .b8 _Z16mandelbrotKernelii9complex_tS_Pf_param_3[16],
	.param .u64 .ptr .align 1 _Z16mandelbrotKernelii9complex_tS_Pf_param_4
)
{
	.reg .pred 	%p<13>;
	.reg .b32 	%r<26>;
	.reg .b32 	%f<2>;
	.reg .b64 	%rd<5>;
	.reg .b64 	%fd<70>;

	ld.param.f64 	%fd38, [_Z16mandelbrotKernelii9complex_tS_Pf_param_3+8];
	ld.param.f64 	%fd37, [_Z16mandelbrotKernelii9complex_tS_Pf_param_3];
	ld.param.f64 	%fd36, [_Z16mandelbrotKernelii9complex_tS_Pf_param_2+8];
	ld.param.f64 	%fd35, [_Z16mandelbrotKernelii9complex_tS_Pf_param_2];
	ld.param.u32 	%r13, [_Z16mandelbrotKernelii9complex_tS_Pf_param_0];
	ld.param.u32 	%r14, [_Z16mandelbrotKernelii9complex_tS_Pf_param_1];
	ld.param.u64 	%rd1, [_Z16mandelbrotKernelii9complex_tS_Pf_param_4];
	mov.u32 	%r15, %tid.y;
	mov.u32 	%r16, %ctaid.y;
	mov.u32 	%r17, %ntid.y;
	mad.lo.s32 	%r1, %r16, %r17, %r15;
	mov.u32 	%r18, %tid.x;
	mov.u32 	%r19, %ctaid.x;
	mov.u32 	%r20, %ntid.x;
	mad.lo.s32 	%r2, %r19, %r20, %r18;
	setp.ge.s32 	%p1, %r1, %r14;
	setp.ge.s32 	%p2, %r2, %r13;
	or.pred  	%p3, %p2, %p1;
	@%p3 bra 	$L__BB0_19;
	cvt.rn.f64.s32 	%fd39, %r2;
	fma.rn.f64 	%fd1, %fd37, %fd39, %fd35;
	cvt.rn.f64.u32 	%fd40, %r1;
	fma.rn.f64 	%fd2, %fd38, %fd40, %fd36;
	mov.b32 	%r3, 0;
	mov.f64 	%fd68, %fd1;
	mov.f64 	%fd69, %fd2;
$L__BB0_2:
	mul.f64 	%fd41, %fd68, %fd68;
	mul.f64 	%fd42, %fd69, %fd69;
	sub.f64 	%fd43, %fd41, %fd42;
	add.f64 	%fd5, %fd1, %fd43;
	mul.f64 	%fd44, %fd69, %fd68;
	fma.rn.f64 	%fd6, %fd44, 0d4000000000000000, %fd2;
	mul.f64 	%fd7, %fd5, %fd5;
	mul.f64 	%fd8, %fd6, %fd6;
	add.f64 	%fd45, %fd7, %fd8;
	setp.gt.f64 	%p4, %fd45, 0d4010000000000000;
	mov.u32 	%r25, %r3;
	@%p4 bra 	$L__BB0_18;
	sub.f64 	%fd46, %fd7, %fd8;
	add.f64 	%fd9, %fd1, %fd46;
	mul.f64 	%fd47, %fd6, %fd5;
	fma.rn.f64 	%fd10, %fd47, 0d4000000000000000, %fd2;
	mul.f64 	%fd11, %fd9, %fd9;
	mul.f64 	%fd12, %fd10, %fd10;
	add.f64 	%fd48, %fd11, %fd12;
	setp.gt.f64 	%p5, %fd48, 0d4010000000000000;
	@%p5 bra 	$L__BB0_17;
	sub.f64 	%fd49, %fd11, %fd12;
	add.f64 	%fd13, %fd1, %fd49;
	mul.f64 	%fd50, %fd10, %fd9;
	fma.rn.f64 	%fd14, %fd50, 0d4000000000000000, %fd2;
	mul.f64 	%fd15, %fd13, %fd13;
	mul.f64 	%fd16, %fd14, %fd14;
	add.f64 	%fd51, %fd15, %fd16;
	setp.gt.f64 	%p6, %fd51, 0d4010000000000000;
	@%p6 bra 	$L__BB0_16;
	sub.f64 	%fd52, %fd15, %fd16;
	add.f64 	%fd17, %fd1, %fd52;
	mul.f64 	%fd53, %fd14, %fd13;
	fma.rn.f64 	%fd18, %fd53, 0d4000000000000000, %fd2;
	mul.f64 	%fd19, %fd17, %fd17;
	mul.f64 	%fd20, %fd18, %fd18;
	add.f64 	%fd54, %fd19, %fd20;
	setp.gt.f64 	%p7, %fd54, 0d4010000000000000;
	@%p7 bra 	$L__BB0_15;
	sub.f64 	%fd55, %fd19, %fd20;
	add.f64 	%fd21, %fd1, %fd55;
	mul.f64 	%fd56, %fd18, %fd17;
	fma.rn.f64 	%fd22, %fd56, 0d4000000000000000, %fd2;
	mul.f64 	%fd23, %fd21, %fd21;
	mul.f64 	%fd24, %fd22, %fd22;
	add.f64 	%fd57, %fd23, %fd24;
	setp.gt.f64 	%p8, %fd57, 0d4010000000000000;
	@%p8 bra 	$L__BB0_14;
	sub.f64 	%fd58, %fd23, %fd24;
	add.f64 	%fd25, %fd1, %fd58;
	mul.f64 	%fd59, %fd22, %fd21;
	fma.rn.f64 	%fd26, %fd59, 0d4000000000000000, %fd2;
	mul.f64 	%fd27, %fd25, %fd25;
	mul.f64 	%fd28, %fd26, %fd26;
	add.f64 	%fd60, %fd27, %fd28;
	setp.gt.f64 	%p9, %fd60, 0d4010000000000000;
	@%p9 bra 	$L__BB0_13;
	sub.f64 	%fd61, %fd27, %fd28;
	add.f64 	%fd29, %fd1, %fd61;
	mul.f64 	%fd62, %fd26, %fd25;
	fma.rn.f64 	%fd30, %fd62, 0d4000000000000000, %fd2;
	mul.f64 	%fd31, %fd29, %fd29;
	mul.f64 	%fd32, %fd30, %fd30;
	add.f64 	%fd63, %fd31, %fd32;
	setp.gt.f64 	%p10, %fd63, 0d4010000000000000;
	@%p10 bra 	$L__BB0_12;
	sub.f64 	%fd64, %fd31, %fd32;
	add.f64 	%fd68, %fd1, %fd64;
	mul.f64 	%fd65, %fd30, %fd29;
	fma.rn.f64 	%fd69, %fd65, 0d4000000000000000, %fd2;
	mul.f64 	%fd66, %fd69, %fd69;
	fma.rn.f64 	%fd67, %fd68, %fd68, %fd66;
	setp.gt.f64 	%p11, %fd67, 0d4010000000000000;
	@%p11 bra 	$L__BB0_11;
	add.s32 	%r3, %r3, 8;
	setp.eq.s32 	%p12, %r3, 1000;
	mov.b32 	%r25, 1000;
	@%p12 bra 	$L__BB0_18;
	bra.uni 	$L__BB0_2;
$L__BB0_11:
	add.s32 	%r25, %r3, 7;
	bra.uni 	$L__BB0_18;
$L__BB0_12:
	add.s32 	%r25, %r3, 6;
	bra.uni 	$L__BB0_18;
$L__BB0_13:
	add.s32 	%r25, %r3, 5;
	bra.uni 	$L__BB0_18;
$L__BB0_14:
	add.s32 	%r25, %r3, 4;
	bra.uni 	$L__BB0_18;
$L__BB0_15:
	add.s32 	%r25, %r3, 3;
	bra.uni 	$L__BB0_18;
$L__BB0_16:
	add.s32 	%r25, %r3, 2;
	bra.uni 	$L__BB0_18;
$L__BB0_17:
	add.s32 	%r25, %r3, 1;
$L__BB0_18:
	cvt.rn.f32.u32 	%f1, %r25;
	mad.lo.s32 	%r23, %r1, %r13, %r2;
	cvta.to.global.u64 	%rd2, %rd1;
	mul.wide.s32 	%rd3, %r23, 4;
	add.s64 	%rd4, %rd2, %rd3;
	st.global.f32 	[%rd4], %f1;
$L__BB0_19:
	ret;

}


// ===== COMPILED SASS (sm_100) =====

	.target	sm_100

	.elftype	@"ET_EXEC"


//--------------------- .note.nv.tkinfo           --------------------------
	.section	.note.nv.tkinfo,"",@"SHT_NOTE"
	.sectionflags	@"SHF_NOTE_NV_TKINFO"
	.tkinfo
        /*0018*/ 	.word	0x00000002
        /*0030*/ 	.string	""
        /*0030*/ 	.string	"ptxas"
        /*0030*/ 	.string	"Cuda compilation tools, release 13.0, V13.0.88"
        /*0030*/ 	.string	"Build cuda_13.0.r13.0/compiler.36424714_0"
        /*0030*/ 	.string	"-arch sm_100 -m 64 "



//--------------------- .note.nv.cuinfo           --------------------------
	.section	.note.nv.cuinfo,"",@"SHT_NOTE"
	.sectionflags	@"SHF_NOTE_NV_CUINFO"
        /*0018*/ 	.short	0x0002
        /*001a*/ 	.short	0x0064
        /*001c*/ 	.short	0x0082
	.zero		2


//--------------------- .nv.info                  --------------------------
	.section	.nv.info,"",@"SHT_CUDA_INFO"
	.align	4


	//----- nvinfo : EIATTR_REGCOUNT
	.align		4
        /*0000*/ 	.byte	0x04, 0x2f
        /*0002*/ 	.short	(.L_1 - .L_0)
	.align		4
.L_0:
        /*0004*/ 	.word	index@(_Z16mandelbrotKernelii9complex_tS_Pf)
        /*0008*/ 	.word	0x00000016


	//----- nvinfo : EIATTR_FRAME_SIZE
	.align		4
.L_1:
        /*000c*/ 	.byte	0x04, 0x11
        /*000e*/ 	.short	(.L_3 - .L_2)
	.align		4
.L_2:
        /*0010*/ 	.word	index@(_Z16mandelbrotKernelii9complex_tS_Pf)
        /*0014*/ 	.word	0x00000000


	//----- nvinfo : EIATTR_MIN_STACK_SIZE
	.align		4
.L_3:
        /*0018*/ 	.byte	0x04, 0x12
        /*001a*/ 	.short	(.L_5 - .L_4)
	.align		4
.L_4:
        /*001c*/ 	.word	index@(_Z16mandelbrotKernelii9complex_tS_Pf)
        /*0020*/ 	.word	0x00000000
.L_5:


//--------------------- .nv.compat                --------------------------
	.section	.nv.compat,"",@"SHT_CUDA_COMPAT_INFO"
	.align	4
        /*0000*/ 	.byte	0x02, 0x09, 0x00, 0x00, 0x02, 0x02, 0x01, 0x00, 0x02, 0x05, 0x05, 0x00, 0x03, 0x07, 0x01, 0x01
        /*0010*/ 	.byte	0x02, 0x03, 0x00, 0x00, 0x02, 0x06, 0x01, 0x00, 0x04, 0x0b, 0x08, 0x00, 0x01, 0x00, 0x00, 0x00
        /*0020*/ 	.byte	0x00, 0x00, 0x00, 0x00


//--------------------- .nv.info._Z16mandelbrotKernelii9complex_tS_Pf --------------------------
	.section	.nv.info._Z16mandelbrotKernelii9complex_tS_Pf,"",@"SHT_CUDA_INFO"
	.sectionflags	@""
	.align	4


	//----- nvinfo : EIATTR_CUDA_API_VERSION
	.align		4
        /*0000*/ 	.byte	0x04, 0x37
        /*0002*/ 	.short	(.L_7 - .L_6)
.L_6:
        /*0004*/ 	.word	0x00000082


	//----- nvinfo : EIATTR_KPARAM_INFO
	.align		4
.L_7:
        /*0008*/ 	.byte	0x04, 0x17
        /*000a*/ 	.short	(.L_9 - .L_8)
.L_8:
        /*000c*/ 	.word	0x00000000
        /*0010*/ 	.short	0x0004
        /*0012*/ 	.short	0x0028
        /*0014*/ 	.byte	0x00, 0xf5, 0x21, 0x00


	//----- nvinfo : EIATTR_KPARAM_INFO
	.align		4
.L_9:
        /*0018*/ 	.byte	0x04, 0x17
        /*001a*/ 	.short	(.L_11 - .L_10)
.L_10:
        /*001c*/ 	.word	0x00000000
        /*0020*/ 	.short	0x0003
        /*0022*/ 	.short	0x0018
        /*0024*/ 	.byte	0x00, 0xf0, 0x41, 0x00


	//----- nvinfo : EIATTR_KPARAM_INFO
	.align		4
.L_11:
        /*0028*/ 	.byte	0x04, 0x17
        /*002a*/ 	.short	(.L_13 - .L_12)
.L_12:
        /*002c*/ 	.word	0x00000000
        /*0030*/ 	.short	0x0002
        /*0032*/ 	.short	0x0008
        /*0034*/ 	.byte	0x00, 0xf0, 0x41, 0x00


	//----- nvinfo : EIATTR_KPARAM_INFO
	.align		4
.L_13:
        /*0038*/ 	.byte	0x04, 0x17
        /*003a*/ 	.short	(.L_15 - .L_14)
.L_14:
        /*003c*/ 	.word	0x00000000
        /*0040*/ 	.short	0x0001
        /*0042*/ 	.short	0x0004
        /*0044*/ 	.byte	0x00, 0xf0, 0x11, 0x00


	//----- nvinfo : EIATTR_KPARAM_INFO
	.align		4
.L_15:
        /*0048*/ 	.byte	0x04, 0x17
        /*004a*/ 	.short	(.L_17 - .L_16)
.L_16:
        /*004c*/ 	.word	0x00000000
        /*0050*/ 	.short	0x0000
        /*0052*/ 	.short	0x0000
        /*0054*/ 	.byte	0x00, 0xf0, 0x11, 0x00


	//----- nvinfo : EIATTR_SPARSE_MMA_MASK
	.align		4
.L_17:
        /*0058*/ 	.byte	0x03, 0x50
        /*005a*/ 	.short	0x0000


	//----- nvinfo : EIATTR_MAXREG_COUNT
	.align		4
        /*005c*/ 	.byte	0x03, 0x1b
        /*005e*/ 	.short	0x00ff


	//----- nvinfo : EIATTR_MERCURY_ISA_VERSION
	.align		4
        /*0060*/ 	.byte	0x03, 0x5f
        /*0062*/ 	.short	0x0101


	//----- nvinfo : EIATTR_VRC_CTA_INIT_COUNT
	.align		4
        /*0064*/ 	.byte	0x02, 0x4a
	.zero		1
	.zero		1


	//----- nvinfo : EIATTR_EXIT_INSTR_OFFSETS
	.align		4
        /*0068*/ 	.byte	0x04, 0x1c
        /*006a*/ 	.short	(.L_19 - .L_18)


	//   ....[0]....
.L_18:
        /*006c*/ 	.word	0x000000c0


	//   ....[1]....
        /*0070*/ 	.word	0x00000830


	//----- nvinfo : EIATTR_CRS_STACK_SIZE
	.align		4
.L_19:
        /*0074*/ 	.byte	0x04, 0x1e
        /*0076*/ 	.short	(.L_21 - .L_20)
.L_20:
        /*0078*/ 	.word	0x00000000


	//----- nvinfo : EIATTR_CBANK_PARAM_SIZE
	.align		4
.L_21:
        /*007c*/ 	.byte	0x03, 0x19
        /*007e*/ 	.short	0x0030


	//----- nvinfo : EIATTR_PARAM_CBANK
	.align		4
        /*0080*/ 	.byte	0x04, 0x0a
        /*0082*/ 	.short	(.L_23 - .L_22)
	.align		4
.L_22:
        /*0084*/ 	.word	index@(.nv.constant0._Z16mandelbrotKernelii9complex_tS_Pf)
        /*0088*/ 	.short	0x0380
        /*008a*/ 	.short	0x0030


	//----- nvinfo : EIATTR_SW_WAR
	.align		4
.L_23:
        /*008c*/ 	.byte	0x04, 0x36
        /*008e*/ 	.short	(.L_25 - .L_24)
.L_24:
        /*0090*/ 	.word	0x00000008
.L_25:


//--------------------- .nv.callgraph             --------------------------
	.section	.nv.callgraph,"",@"SHT_CUDA_CALLGRAPH"
	.align	4
	.sectionentsize	8
	.align		4
        /*0000*/ 	.word	0x00000000
	.align		4
        /*0004*/ 	.word	0xffffffff
	.align		4
        /*0008*/ 	.word	0x00000000
	.align		4
        /*000c*/ 	.word	0xfffffffe
	.align		4
        /*0010*/ 	.word	0x00000000
	.align		4
        /*0014*/ 	.word	0xfffffffd
	.align		4
        /*0018*/ 	.word	0x00000000
	.align		4
        /*001c*/ 	.word	0xfffffffc


//--------------------- .text._Z16mandelbrotKernelii9complex_tS_Pf --------------------------
	.section	.text._Z16mandelbrotKernelii9complex_tS_Pf,"ax",@progbits
	.align	128
        .global         _Z16mandelbrotKernelii9complex_tS_Pf
        .type           _Z16mandelbrotKernelii9complex_tS_Pf,@function
        .size           _Z16mandelbrotKernelii9complex_tS_Pf,(.L_x_11 - _Z16mandelbrotKernelii9complex_tS_Pf)
        .other          _Z16mandelbrotKernelii9complex_tS_Pf,@"STO_CUDA_ENTRY STV_DEFAULT"
_Z16mandelbrotKernelii9complex_tS_Pf:
.text._Z16mandelbrotKernelii9complex_tS_Pf:
[----:B------:R-:W-:Y:S01]  /*0000*/  LDC R1, c[0x0][0x37c] ;  /* 0x0000df00ff017b82 */ /* 0x000fe20000000800 */
[----:B------:R-:W0:Y:S07]  /*0010*/  S2R R7, SR_TID.Y ;  /* 0x0000000000077919 */ /* 0x000e2e0000002200 */
[----:B------:R-:W0:Y:S01]  /*0020*/  S2UR UR4, SR_CTAID.Y ;  /* 0x00000000000479c3 */ /* 0x000e220000002600 */
[----:B------:R-:W1:Y:S01]  /*0030*/  LDCU.64 UR6, c[0x0][0x380] ;  /* 0x00007000ff0677ac */ /* 0x000e620008000a00 */
[----:B------:R-:W2:Y:S06]  /*0040*/  S2R R2, SR_TID.X ;  /* 0x0000000000027919 */ /* 0x000eac0000002100 */
[----:B------:R-:W0:Y:S08]  /*0050*/  LDC R0, c[0x0][0x364] ;  /* 0x0000d900ff007b82 */ /* 0x000e300000000800 */
[----:B------:R-:W2:Y:S08]  /*0060*/  S2UR UR5, SR_CTAID.X ;  /* 0x00000000000579c3 */ /* 0x000eb00000002500 */
[----:B------:R-:W2:Y:S01]  /*0070*/  LDC R3, c[0x0][0x360] ;  /* 0x0000d800ff037b82 */ /* 0x000ea20000000800 */
[----:B0-----:R-:W-:-:S05]  /*0080*/  IMAD R7, R0, UR4, R7 ;  /* 0x0000000400077c24 */ /* 0x001fca000f8e0207 */
[----:B-1----:R-:W-:Y:S01]  /*0090*/  ISETP.GE.AND P0, PT, R7, UR7, PT ;  /* 0x0000000707007c0c */ /* 0x002fe2000bf06270 */
[----:B--2---:R-:W-:-:S05]  /*00a0*/  IMAD R0, R3, UR5, R2 ;  /* 0x0000000503007c24 */ /* 0x004fca000f8e0202 */
[----:B------:R-:W-:-:S13]  /*00b0*/  ISETP.GE.OR P0, PT, R0, UR6, P0 ;  /* 0x0000000600007c0c */ /* 0x000fda0008706670 */
[----:B------:R-:W-:Y:S05]  /*00c0*/  @P0 EXIT ;  /* 0x000000000000094d */ /* 0x000fea0003800000 */
[----:B------:R-:W0:Y:S01]  /*00d0*/  LDC.64 R10, c[0x0][0x3a0] ;  /* 0x0000e800ff0a7b82 */ /* 0x000e220000000a00 */
[----:B------:R-:W0:Y:S01]  /*00e0*/  LDCU.128 UR4, c[0x0][0x390] ;  /* 0x00007200ff0477ac */ /* 0x000e220008000c00 */
[----:B------:R-:W0:Y:S01]  /*00f0*/  I2F.F64.U32 R2, R7 ;  /* 0x0000000700027312 */ /* 0x000e220000201800 */
[----:B------:R-:W-:Y:S01]  /*0100*/  BSSY.RECONVERGENT B0, `(.L_x_0) ;  /* 0x000006c000007945 */ /* 0x000fe20003800200 */
[----:B------:R-:W-:-:S04]  /*0110*/  IMAD.MOV.U32 R6, RZ, RZ, RZ ;  /* 0x000000ffff067224 */ /* 0x000fc800078e00ff */
[----:B------:R-:W1:Y:S02]  /*0120*/  LDC.64 R8, c[0x0][0x388] ;  /* 0x0000e200ff087b82 */ /* 0x000e640000000a00 */
[----:B------:R-:W1:Y:S01]  /*0130*/  I2F.F64 R4, R0 ;  /* 0x0000000000047312 */ /* 0x000e620000201c00 */
[----:B0-----:R-:W-:Y:S01]  /*0140*/  DFMA R2, R2, R10, UR4 ;  /* 0x0000000402027e2b */ /* 0x001fe2000800000a */
[----:B------:R-:W0:Y:S01]  /*0150*/  LDCU.64 UR4, c[0x0][0x358] ;  /* 0x00006b00ff0477ac */ /* 0x000e220008000a00 */
[----:B-1----:R-:W-:-:S06]  /*0160*/  DFMA R4, R4, UR6, R8 ;  /* 0x0000000604047c2b */ /* 0x002fcc0008000008 */
[-C--:B------:R-:W-:Y:S02]  /*0170*/  DMUL R8, R2, R2.reuse ;  /* 0x0000000202087228 */ /* 0x080fe40000000000 */
[----:B------:R-:W-:-:S06]  /*0180*/  DMUL R10, R4, R2 ;  /* 0x00000002040a7228 */ /* 0x000fcc0000000000 */
[----:B------:R-:W-:Y:S02]  /*0190*/  DFMA R8, R4, R4, -R8 ;  /* 0x000000040408722b */ /* 0x000fe40000000808 */
[----:B------:R-:W-:-:S06]  /*01a0*/  DFMA R10, R10, 2, R2 ;  /* 0x400000000a0a782b */ /* 0x000fcc0000000002 */
[----:B------:R-:W-:Y:S02]  /*01b0*/  DADD R8, R4, R8 ;  /* 0x0000000004087229 */ /* 0x000fe40000000008 */
[----:B------:R-:W-:-:S06]  /*01c0*/  DMUL R14, R10, R10 ;  /* 0x0000000a0a0e7228 */ /* 0x000fcc0000000000 */
[----:B------:R-:W-:-:S08]  /*01d0*/  DMUL R12, R8, R8 ;  /* 0x00000008080c7228 */ /* 0x000fd00000000000 */
[----:B------:R-:W-:-:S08]  /*01e0*/  DADD R16, R12, R14 ;  /* 0x000000000c107229 */ /* 0x000fd0000000000e */
[----:B------:R-:W-:-:S14]  /*01f0*/  DSETP.GT.AND P0, PT, R16, 4, PT ;  /* 0x401000001000742a */ /* 0x000fdc0003f04000 */
[----:B0-----:R-:W-:Y:S05]  /*0200*/  @P0 BRA `(.L_x_1) ;  /* 0x00000004006c0947 */ /* 0x001fea0003800000 */
[----:B------:R-:W-:-:S07]  /*0210*/  IMAD.MOV.U32 R6, RZ, RZ, RZ ;  /* 0x000000ffff067224 */ /* 0x000fce00078e00ff */
.L_x_9:
[----:B------:R-:W-:Y:S02]  /*0220*/  DADD R12, -R14, R12 ;  /* 0x000000000e0c7229 */ /* 0x000fe4000000010c */
[----:B------:R-:W-:-:S06]  /*0230*/  DMUL R8, R10, R8 ;  /* 0x000000080a087228 */ /* 0x000fcc0000000000 */
[----:B------:R-:W-:Y:S02]  /*0240*/  DADD R12, R4, R12 ;  /* 0x00000000040c7229 */ /* 0x000fe4000000000c */
[----:B------:R-:W-:-:S06]  /*0250*/  DFMA R10, R8, 2, R2 ;  /* 0x40000000080a782b */ /* 0x000fcc0000000002 */
[----:B------:R-:W-:Y:S02]  /*0260*/  DMUL R8, R12, R12 ;  /* 0x0000000c0c087228 */ /* 0x000fe40000000000 */
[----:B------:R-:W-:-:S08]  /*0270*/  DMUL R14, R10, R10 ;  /* 0x0000000a0a0e7228 */ /* 0x000fd00000000000 */
[----:B------:R-:W-:-:S08]  /*0280*/  DADD R16, R8, R14 ;  /* 0x0000000008107229 */ /* 0x000fd0000000000e */
[----:B------:R-:W-:-:S14]  /*0290*/  DSETP.GT.AND P0, PT, R16, 4, PT ;  /* 0x401000001000742a */ /* 0x000fdc0003f04000 */
[----:B------:R-:W-:Y:S05]  /*02a0*/  @P0 BRA `(.L_x_2) ;  /* 0x0000000400400947 */ /* 0x000fea0003800000 */
[----:B------:R-:W-:Y:S02]  /*02b0*/  DADD R8, R8, -R14 ;  /* 0x0000000008087229 */ /* 0x000fe4000000080e */
        /* <DEDUP_REMOVED lines=44> */
[----:B------:R-:W-:Y:S02]  /*0580*/  DMUL R10, R8, R10 ;  /* 0x0000000a080a7228 */ /* 0x000fe40000000000 */
[----:B------:R-:W-:-:S06]  /*0590*/  DADD R8, R12, -R14 ;  /* 0x000000000c087229 */ /* 0x000fcc000000080e */
[----:B------:R-:W-:Y:S02]  /*05a0*/  DFMA R12, R10, 2, R2 ;  /* 0x400000000a0c782b */ /* 0x000fe40000000002 */
[----:B------:R-:W-:-:S06]  /*05b0*/  DADD R10, R4, R8 ;  /* 0x00000000040a7229 */ /* 0x000fcc0000000008 */
[----:B------:R-:W-:-:S08]  /*05c0*/  DMUL R8, R12, R12 ;  /* 0x0000000c0c087228 */ /* 0x000fd00000000000 */
[----:B------:R-:W-:-:S08]  /*05d0*/  DFMA R14, R10, R10, R8 ;  /* 0x0000000a0a0e722b */ /* 0x000fd00000000008 */
[----:B------:R-:W-:-:S14]  /*05e0*/  DSETP.GT.AND P0, PT, R14, 4, PT ;  /* 0x401000000e00742a */ /* 0x000fdc0003f04000 */
[----:B------:R-:W-:Y:S05]  /*05f0*/  @P0 BRA `(.L_x_8) ;  /* 0x00000000003c0947 */ /* 0x000fea0003800000 */
[----:B------:R-:W-:Y:S01]  /*0600*/  IADD3 R16, PT, PT, R6, 0x8, RZ ;  /* 0x0000000806107810 */ /* 0x000fe20007ffe0ff */
[----:B------:R-:W-:-:S03]  /*0610*/  IMAD.MOV.U32 R6, RZ, RZ, 0x3e8 ;  /* 0x000003e8ff067424 */ /* 0x000fc600078e00ff */
[----:B------:R-:W-:-:S13]  /*0620*/  ISETP.NE.AND P0, PT, R16, 0x3e8, PT ;  /* 0x000003e81000780c */ /* 0x000fda0003f05270 */
[----:B------:R-:W-:Y:S05]  /*0630*/  @!P0 BRA `(.L_x_1) ;  /* 0x0000000000608947 */ /* 0x000fea0003800000 */
[C---:B------:R-:W-:Y:S01]  /*0640*/  DFMA R8, R10.reuse, R10, -R8 ;  /* 0x0000000a0a08722b */ /* 0x040fe20000000808 */
[----:B------:R-:W-:Y:S01]  /*0650*/  MOV R6, R16 ;  /* 0x0000001000067202 */ /* 0x000fe20000000f00 */
[----:B------:R-:W-:-:S06]  /*0660*/  DMUL R10, R10, R12 ;  /* 0x0000000c0a0a7228 */ /* 0x000fcc0000000000 */
[----:B------:R-:W-:Y:S02]  /*0670*/  DADD R8, R4, R8 ;  /* 0x0000000004087229 */ /* 0x000fe40000000008 */
[----:B------:R-:W-:-:S06]  /*0680*/  DFMA R10, R10, 2, R2 ;  /* 0x400000000a0a782b */ /* 0x000fcc0000000002 */
[----:B------:R-:W-:Y:S02]  /*0690*/  DMUL R12, R8, R8 ;  /* 0x00000008080c7228 */ /* 0x000fe40000000000 */
[----:B------:R-:W-:-:S08]  /*06a0*/  DMUL R14, R10, R10 ;  /* 0x0000000a0a0e7228 */ /* 0x000fd00000000000 */
[----:B------:R-:W-:-:S08]  /*06b0*/  DADD R18, R12, R14 ;  /* 0x000000000c127229 */ /* 0x000fd0000000000e */
[----:B------:R-:W-:-:S14]  /*06c0*/  DSETP.GT.AND P0, PT, R18, 4, PT ;  /* 0x401000001200742a */ /* 0x000fdc0003f04000 */
[----:B------:R-:W-:Y:S05]  /*06d0*/  @!P0 BRA `(.L_x_9) ;  /* 0xfffffff800d08947 */ /* 0x000fea000383ffff */
[----:B------:R-:W-:Y:S05]  /*06e0*/  BRA `(.L_x_1) ;  /* 0x0000000000347947 */ /* 0x000fea0003800000 */
.L_x_8:
[----:B------:R-:W-:Y:S01]  /*06f0*/  VIADD R6, R6, 0x7 ;  /* 0x0000000706067836 */ /* 0x000fe20000000000 */
[----:B------:R-:W-:Y:S06]  /*0700*/  BRA `(.L_x_1) ;  /* 0x00000000002c7947 */ /* 0x000fec0003800000 */
.L_x_7:
[----:B------:R-:W-:Y:S01]  /*0710*/  IADD3 R6, PT, PT, R6, 0x6, RZ ;  /* 0x0000000606067810 */ /* 0x000fe20007ffe0ff */
[----:B------:R-:W-:Y:S06]  /*0720*/  BRA `(.L_x_1) ;  /* 0x0000000000247947 */ /* 0x000fec0003800000 */
.L_x_6:
[----:B------:R-:W-:Y:S01]  /*0730*/  VIADD R6, R6, 0x5 ;  /* 0x0000000506067836 */ /* 0x000fe20000000000 */
[----:B------:R-:W-:Y:S06]  /*0740*/  BRA `(.L_x_1) ;  /* 0x00000000001c7947 */ /* 0x000fec0003800000 */
.L_x_5:
[----:B------:R-:W-:Y:S01]  /*0750*/  IADD3 R6, PT, PT, R6, 0x4, RZ ;  /* 0x0000000406067810 */ /* 0x000fe20007ffe0ff */
[----:B------:R-:W-:Y:S06]  /*0760*/  BRA `(.L_x_1) ;  /* 0x0000000000147947 */ /* 0x000fec0003800000 */
.L_x_4:
[----:B------:R-:W-:Y:S01]  /*0770*/  VIADD R6, R6, 0x3 ;  /* 0x0000000306067836 */ /* 0x000fe20000000000 */
[----:B------:R-:W-:Y:S06]  /*0780*/  BRA `(.L_x_1) ;  /* 0x00000000000c7947 */ /* 0x000fec0003800000 */
.L_x_3:
[----:B------:R-:W-:Y:S01]  /*0790*/  IADD3 R6, PT, PT, R6, 0x2, RZ ;  /* 0x0000000206067810 */ /* 0x000fe20007ffe0ff */
[----:B------:R-:W-:Y:S06]  /*07a0*/  BRA `(.L_x_1) ;  /* 0x0000000000047947 */ /* 0x000fec0003800000 */
.L_x_2:
[----:B------:R-:W-:-:S07]  /*07b0*/  IADD3 R6, PT, PT, R6, 0x1, RZ ;  /* 0x0000000106067810 */ /* 0x000fce0007ffe0ff */
.L_x_1:
[----:B------:R-:W-:Y:S05]  /*07c0*/  BSYNC.RECONVERGENT B0 ;  /* 0x0000000000007941 */ /* 0x000fea0003800200 */
.L_x_0:
[----:B------:R-:W0:Y:S01]  /*07d0*/  LDC.64 R2, c[0x0][0x3a8] ;  /* 0x0000ea00ff027b82 */ /* 0x000e220000000a00 */
[----:B------:R-:W1:Y:S01]  /*07e0*/  LDCU UR6, c[0x0][0x380] ;  /* 0x00007000ff0677ac */ /* 0x000e620008000800 */
[----:B------:R-:W-:Y:S01]  /*07f0*/  I2FP.F32.U32 R5, R6 ;  /* 0x0000000600057245 */ /* 0x000fe20000201000 */
[----:B-1----:R-:W-:-:S04]  /*0800*/  IMAD R7, R7, UR6, R0 ;  /* 0x0000000607077c24 */ /* 0x002fc8000f8e0200 */
[----:B0-----:R-:W-:-:S05]  /*0810*/  IMAD.WIDE R2, R7, 0x4, R2 ;  /* 0x0000000407027825 */ /* 0x001fca00078e0202 */
[----:B------:R-:W-:Y:S01]  /*0820*/  STG.E desc[UR4][R2.64], R5 ;  /* 0x0000000502007986 */ /* 0x000fe2000c101904 */
[----:B------:R-:W-:Y:S05]  /*0830*/  EXIT ;  /* 0x000000000000794d */ /* 0x000fea0003800000 */
.L_x_10:
[----:B------:R-:W-:-:S00]  /*0840*/  BRA `(.L_x_10) ;  /* 0xfffffffc00fc7947 */ /* 0x000fc0000383ffff */
[----:B------:R-:W-:-:S00]  /*0850*/  NOP ;  /* 0x0000000000007918 */ /* 0x000fc00000000000 */
        /* <DEDUP_REMOVED lines=10> */
.L_x_11:


//--------------------- .nv.shared.reserved.0     --------------------------
	.section	.nv.shared.reserved.0,"aw",@nobits
	.weak		__nv_reservedSMEM_offset_0_alias
	.size		__nv_reservedSMEM_offset_0_alias, 0, 64
	.other		__nv_reservedSMEM_offset_0_alias,@"STO_CUDA_RESERVED_SHARED STV_DEFAULT"
__nv_reservedSMEM_offset_0_alias:
	.zero		0
	.zero		64


//--------------------- .nv.constant0._Z16mandelbrotKernelii9complex_tS_Pf --------------------------
	.section	.nv.constant0._Z16mandelbrotKernelii9complex_tS_Pf,"a",@progbits
	.sectionflags	@""
	.align	4
.nv.constant0._Z16mandelbrotKernelii9complex_tS_Pf:
	.zero		944


//--------------------- SYMBOLS --------------------------

	.type		.nv.reservedSmem.offset0,@object
	.size		.nv.reservedSmem.offset0,0x4
